	.headerflags	@"EF_CUDA_TEXMODE_UNIFIED EF_CUDA_64BIT_ADDRESS EF_CUDA_ACCELERATORS EF_CUDA_SM90 EF_CUDA_VIRTUAL_SM(EF_CUDA_SM90)"
	.elftype	@"ET_EXEC"


//--------------------- .nv.info                  --------------------------
	.section	.nv.info,"",@"SHT_CUDA_INFO"
	.align	4


	//----- nvinfo : EIATTR_REGCOUNT
	.align		4
        /*0000*/ 	.byte	0x04, 0x2f
        /*0002*/ 	.short	(.L_3 - .L_2)
	.align		4
.L_2:
        /*0004*/ 	.word	index@(triton_poi_fused__native_batch_norm_legit_no_training_hardtanh_1)
        /*0008*/ 	.word	0x00000020


	//----- nvinfo : EIATTR_MIN_STACK_SIZE
	.align		4
.L_3:
        /*000c*/ 	.byte	0x04, 0x12
        /*000e*/ 	.short	(.L_5 - .L_4)
	.align		4
.L_4:
        /*0010*/ 	.word	index@(triton_poi_fused__native_batch_norm_legit_no_training_hardtanh_1)
        /*0014*/ 	.word	0x00000000


	//----- nvinfo : EIATTR_FRAME_SIZE
	.align		4
.L_5:
        /*0018*/ 	.byte	0x04, 0x11
        /*001a*/ 	.short	(.L_7 - .L_6)
	.align		4
.L_6:
        /*001c*/ 	.word	index@(triton_poi_fused__native_batch_norm_legit_no_training_hardtanh_1)
        /*0020*/ 	.word	0x00000000


	//----- nvinfo : EIATTR_MIN_STACK_SIZE
	.align		4
.L_7:
        /*0024*/ 	.byte	0x04, 0x12
        /*0026*/ 	.short	(.L_9 - .L_8)
	.align		4
.L_8:
        /*0028*/ 	.word	index@(triton_poi_fused__native_batch_norm_legit_no_training_hardtanh_1)
        /*002c*/ 	.word	0x00000000
.L_9:


//--------------------- .nv.info.triton_poi_fused__native_batch_norm_legit_no_training_hardtanh_1 --------------------------
	.section	.nv.info.triton_poi_fused__native_batch_norm_legit_no_training_hardtanh_1,"",@"SHT_CUDA_INFO"
	.sectionflags	@""
	.align	4


	//----- nvinfo : EIATTR_CUDA_API_VERSION
	.align		4
        /*0000*/ 	.byte	0x04, 0x37
        /*0002*/ 	.short	(.L_11 - .L_10)
.L_10:
        /*0004*/ 	.word	0x0000007c


	//----- nvinfo : EIATTR_KPARAM_INFO
	.align		4
.L_11:
        /*0008*/ 	.byte	0x04, 0x17
        /*000a*/ 	.short	(.L_13 - .L_12)
.L_12:
        /*000c*/ 	.word	0x00000000
        /*0010*/ 	.short	0x0006
        /*0012*/ 	.short	0x0030
        /*0014*/ 	.byte	0x00, 0xf0, 0x11, 0x00


	//----- nvinfo : EIATTR_KPARAM_INFO
	.align		4
.L_13:
        /*0018*/ 	.byte	0x04, 0x17
        /*001a*/ 	.short	(.L_15 - .L_14)
.L_14:
        /*001c*/ 	.word	0x00000000
        /*0020*/ 	.short	0x0005
        /*0022*/ 	.short	0x0028
        /*0024*/ 	.byte	0x00, 0xf4, 0x21, 0x00


	//----- nvinfo : EIATTR_KPARAM_INFO
	.align		4
.L_15:
        /*0028*/ 	.byte	0x04, 0x17
        /*002a*/ 	.short	(.L_17 - .L_16)
.L_16:
        /*002c*/ 	.word	0x00000000
        /*0030*/ 	.short	0x0004
        /*0032*/ 	.short	0x0020
        /*0034*/ 	.byte	0x00, 0xf4, 0x21, 0x00


	//----- nvinfo : EIATTR_KPARAM_INFO
	.align		4
.L_17:
        /*0038*/ 	.byte	0x04, 0x17
        /*003a*/ 	.short	(.L_19 - .L_18)
.L_18:
        /*003c*/ 	.word	0x00000000
        /*0040*/ 	.short	0x0003
        /*0042*/ 	.short	0x0018
        /*0044*/ 	.byte	0x00, 0xf4, 0x21, 0x00


	//----- nvinfo : EIATTR_KPARAM_INFO
	.align		4
.L_19:
        /*0048*/ 	.byte	0x04, 0x17
        /*004a*/ 	.short	(.L_21 - .L_20)
.L_20:
        /*004c*/ 	.word	0x00000000
        /*0050*/ 	.short	0x0002
        /*0052*/ 	.short	0x0010
        /*0054*/ 	.byte	0x00, 0xf4, 0x21, 0x00


	//----- nvinfo : EIATTR_KPARAM_INFO
	.align		4
.L_21:
        /*0058*/ 	.byte	0x04, 0x17
        /*005a*/ 	.short	(.L_23 - .L_22)
.L_22:
        /*005c*/ 	.word	0x00000000
        /*0060*/ 	.short	0x0001
        /*0062*/ 	.short	0x0008
        /*0064*/ 	.byte	0x00, 0xf4, 0x21, 0x00


	//----- nvinfo : EIATTR_KPARAM_INFO
	.align		4
.L_23:
        /*0068*/ 	.byte	0x04, 0x17
        /*006a*/ 	.short	(.L_25 - .L_24)
.L_24:
        /*006c*/ 	.word	0x00000000
        /*0070*/ 	.short	0x0000
        /*0072*/ 	.short	0x0000
        /*0074*/ 	.byte	0x00, 0xf4, 0x21, 0x00


	//----- nvinfo : EIATTR_SPARSE_MMA_MASK
	.align		4
.L_25:
        /*0078*/ 	.byte	0x03, 0x50
        /*007a*/ 	.short	0x0000


	//----- nvinfo : EIATTR_MAXREG_COUNT
	.align		4
        /*007c*/ 	.byte	0x03, 0x1b
        /*007e*/ 	.short	0x00ff


	//----- nvinfo : EIATTR_EXIT_INSTR_OFFSETS
	.align		4
        /*0080*/ 	.byte	0x04, 0x1c
        /*0082*/ 	.short	(.L_27 - .L_26)


	//   ....[0]....
.L_26:
        /*0084*/ 	.word	0x000010b0


	//----- nvinfo : EIATTR_REQNTID
	.align		4
.L_27:
        /*0088*/ 	.byte	0x04, 0x10
        /*008a*/ 	.short	(.L_29 - .L_28)
.L_28:
        /*008c*/ 	.word	0x00000080
        /*0090*/ 	.word	0x00000001
        /*0094*/ 	.word	0x00000001


	//----- nvinfo : EIATTR_CBANK_PARAM_SIZE
	.align		4
.L_29:
        /*0098*/ 	.byte	0x03, 0x19
        /*009a*/ 	.short	0x0034


	//----- nvinfo : EIATTR_PARAM_CBANK
	.align		4
        /*009c*/ 	.byte	0x04, 0x0a
        /*009e*/ 	.short	(.L_31 - .L_30)
	.align		4
.L_30:
        /*00a0*/ 	.word	index@(.nv.constant0.triton_poi_fused__native_batch_norm_legit_no_training_hardtanh_1)
        /*00a4*/ 	.short	0x0210
        /*00a6*/ 	.short	0x0034


	//----- nvinfo : EIATTR_SW_WAR
	.align		4
.L_31:
        /*00a8*/ 	.byte	0x04, 0x36
        /*00aa*/ 	.short	(.L_33 - .L_32)
.L_32:
        /*00ac*/ 	.word	0x00000008
.L_33:


//--------------------- .nv.callgraph             --------------------------
	.section	.nv.callgraph,"",@"SHT_CUDA_CALLGRAPH"
	.align	4
	.sectionentsize	8
	.align		4
        /*0000*/ 	.word	0x00000000
	.align		4
        /*0004*/ 	.word	0xffffffff
	.align		4
        /*0008*/ 	.word	0x00000000
	.align		4
        /*000c*/ 	.word	0xfffffffe
	.align		4
        /*0010*/ 	.word	0x00000000
	.align		4
        /*0014*/ 	.word	0xfffffffd
	.align		4
        /*0018*/ 	.word	0x00000000
	.align		4
        /*001c*/ 	.word	0xfffffffc


//--------------------- .nv.constant4             --------------------------
	.section	.nv.constant4,"a",@progbits
	.align	8
	.align		8
.nv.constant4:
        /*0000*/ 	.dword	_$_str
	.align		8
        /*0008*/ 	.dword	_$_str_$_2


//--------------------- .text.triton_poi_fused__native_batch_norm_legit_no_training_hardtanh_1 --------------------------
	.section	.text.triton_poi_fused__native_batch_norm_legit_no_training_hardtanh_1,"ax",@progbits
	.align	128
        .global         triton_poi_fused__native_batch_norm_legit_no_training_hardtanh_1
        .type           triton_poi_fused__native_batch_norm_legit_no_training_hardtanh_1,@function
        .size           triton_poi_fused__native_batch_norm_legit_no_training_hardtanh_1,(.L_x_1 - triton_poi_fused__native_batch_norm_legit_no_training_hardtanh_1)
        .other          triton_poi_fused__native_batch_norm_legit_no_training_hardtanh_1,@"STO_CUDA_ENTRY STV_DEFAULT"
triton_poi_fused__native_batch_norm_legit_no_training_hardtanh_1:
.text.triton_poi_fused__native_batch_norm_legit_no_training_hardtanh_1:
[----:B------:R-:W-:Y:S01]  /*0000*/  LDC R1, c[0x0][0x28] ;  /* 0x00000a00ff017b82 */ /* 0x000fe20000000800 */
[----:B------:R-:W1:Y:S07]  /*0010*/  S2R R0, SR_TID.X ;  /* 0x0000000000007919 */ /* 0x000e6e0000002100 */
[----:B------:R-:W2:Y:S01]  /*0020*/  LDC.64 R16, c[0x0][0x218] ;  /* 0x00008600ff107b82 */ /* 0x000ea20000000a00 */
[----:B------:R-:W-:Y:S01]  /*0030*/  ULDC.64 UR4, c[0x0][0x208] ;  /* 0x0000820000047ab9 */ /* 0x000fe20000000a00 */
[----:B------:R-:W3:Y:S06]  /*0040*/  S2R R3, SR_CTAID.X ;  /* 0x0000000000037919 */ /* 0x000eec0000002500 */
[----:B------:R-:W4:Y:S01]  /*0050*/  LDC.64 R26, c[0x0][0x210] ;  /* 0x00008400ff1a7b82 */ /* 0x000f220000000a00 */
[----:B-1----:R-:W-:-:S04]  /*0060*/  SHF.L.U32 R0, R0, 0x2, RZ ;  /* 0x0000000200007819 */ /* 0x002fc800000006ff */
[----:B------:R-:W-:-:S04]  /*0070*/  LOP3.LUT R0, R0, 0x1fc, RZ, 0xc0, !PT ;  /* 0x000001fc00007812 */ /* 0x000fc800078ec0ff */
[----:B---3--:R-:W-:-:S04]  /*0080*/  LEA R2, R3, R0, 0xa ;  /* 0x0000000003027211 */ /* 0x008fc800078e50ff */
[----:B------:R-:W-:Y:S01]  /*0090*/  IADD3 R5, R2, 0x1, RZ ;  /* 0x0000000102057810 */ /* 0x000fe20007ffe0ff */
[----:B------:R-:W-:-:S04]  /*00a0*/  IMAD.HI R0, R2, 0x38e38e39, RZ ;  /* 0x38e38e3902007827 */ /* 0x000fc800078e02ff */
[----:B------:R-:W-:Y:S01]  /*00b0*/  IMAD.HI R4, R5, 0x38e38e39, RZ ;  /* 0x38e38e3905047827 */ /* 0x000fe200078e02ff */
[----:B------:R-:W-:-:S03]  /*00c0*/  SHF.R.S32.HI R3, RZ, 0x1, R0 ;  /* 0x00000001ff037819 */ /* 0x000fc60000011400 */
[----:B----4-:R-:W-:Y:S01]  /*00d0*/  IMAD.WIDE R26, R2, 0x4, R26 ;  /* 0x00000004021a7825 */ /* 0x010fe200078e021a */
[----:B------:R-:W-:Y:S02]  /*00e0*/  LEA.HI R3, R0, R3, RZ, 0x1 ;  /* 0x0000000300037211 */ /* 0x000fe400078f08ff */
[----:B------:R-:W-:Y:S02]  /*00f0*/  SHF.R.S32.HI R7, RZ, 0x1, R4 ;  /* 0x00000001ff077819 */ /* 0x000fe40000011404 */
[----:B------:R-:W3:Y:S01]  /*0100*/  LDG.E.128 R8, desc[UR4][R26.64] ;  /* 0x000000041a087981 */ /* 0x000ee2000c1e1d00 */
[----:B------:R-:W-:Y:S01]  /*0110*/  IMAD R13, R3, -0x9, R2 ;  /* 0xfffffff7030d7824 */ /* 0x000fe200078e0202 */
[----:B------:R-:W-:-:S03]  /*0120*/  LEA.HI R4, R4, R7, RZ, 0x1 ;  /* 0x0000000704047211 */ /* 0x000fc600078f08ff */
[----:B--2---:R-:W-:Y:S01]  /*0130*/  IMAD.WIDE R6, R13, 0x4, R16 ;  /* 0x000000040d067825 */ /* 0x004fe200078e0210 */
[----:B------:R-:W-:Y:S02]  /*0140*/  IADD3 R12, R2, 0x2, RZ ;  /* 0x00000002020c7810 */ /* 0x000fe40007ffe0ff */
[----:B------:R-:W-:Y:S01]  /*0150*/  IADD3 R3, R2, 0x3, RZ ;  /* 0x0000000302037810 */ /* 0x000fe20007ffe0ff */
[----:B------:R-:W-:Y:S01]  /*0160*/  IMAD R5, R4, -0x9, R5 ;  /* 0xfffffff704057824 */ /* 0x000fe200078e0205 */
[----:B------:R1:W3:Y:S01]  /*0170*/  LDG.E.EL R29, desc[UR4][R6.64] ;  /* 0x00000004061d7981 */ /* 0x0002e2000c2e1900 */
[----:B------:R-:W-:-:S04]  /*0180*/  IMAD.HI R0, R12, 0x38e38e39, RZ ;  /* 0x38e38e390c007827 */ /* 0x000fc800078e02ff */
[----:B------:R-:W-:Y:S01]  /*0190*/  IMAD.HI R4, R3, 0x38e38e39, RZ ;  /* 0x38e38e3903047827 */ /* 0x000fe200078e02ff */
[----:B------:R-:W-:-:S04]  /*01a0*/  SHF.R.S32.HI R15, RZ, 0x1, R0 ;  /* 0x00000001ff0f7819 */ /* 0x000fc80000011400 */
[----:B------:R-:W-:Y:S02]  /*01b0*/  SHF.R.S32.HI R21, RZ, 0x1, R4 ;  /* 0x00000001ff157819 */ /* 0x000fe40000011404 */
[----:B------:R-:W-:Y:S02]  /*01c0*/  LEA.HI R15, R0, R15, RZ, 0x1 ;  /* 0x0000000f000f7211 */ /* 0x000fe400078f08ff */
[----:B------:R-:W-:Y:S01]  /*01d0*/  LEA.HI R4, R4, R21, RZ, 0x1 ;  /* 0x0000001504047211 */ /* 0x000fe200078f08ff */
[----:B------:R-:W-:-:S04]  /*01e0*/  IMAD.WIDE R18, R5, 0x4, R16 ;  /* 0x0000000405127825 */ /* 0x000fc800078e0210 */
[----:B------:R-:W-:Y:S02]  /*01f0*/  IMAD R12, R15, -0x9, R12 ;  /* 0xfffffff70f0c7824 */ /* 0x000fe400078e020c */
[----:B------:R-:W-:Y:S01]  /*0200*/  IMAD R3, R4, -0x9, R3 ;  /* 0xfffffff704037824 */ /* 0x000fe200078e0203 */
[----:B------:R-:W2:Y:S01]  /*0210*/  LDG.E.EL R18, desc[UR4][R18.64] ;  /* 0x0000000412127981 */ /* 0x000ea2000c2e1900 */
[----:B------:R-:W-:-:S04]  /*0220*/  IMAD.WIDE R14, R12, 0x4, R16 ;  /* 0x000000040c0e7825 */ /* 0x000fc800078e0210 */
[----:B------:R-:W-:Y:S01]  /*0230*/  IMAD.WIDE R20, R3, 0x4, R16 ;  /* 0x0000000403147825 */ /* 0x000fe200078e0210 */
[----:B------:R4:W5:Y:S04]  /*0240*/  LDG.E.EL R25, desc[UR4][R14.64] ;  /* 0x000000040e197981 */ /* 0x000968000c2e1900 */
[----:B------:R4:W5:Y:S01]  /*0250*/  LDG.E.EL R19, desc[UR4][R20.64] ;  /* 0x0000000414137981 */ /* 0x000962000c2e1900 */
[----:B-1----:R-:W-:-:S05]  /*0260*/  IADD3 R7, R2, 0x200, RZ ;  /* 0x0000020002077810 */ /* 0x002fca0007ffe0ff */
[----:B------:R-:W-:Y:S01]  /*0270*/  IMAD.HI R0, R7, 0x38e38e39, RZ ;  /* 0x38e38e3907007827 */ /* 0x000fe200078e02ff */
[----:B------:R-:W-:-:S04]  /*0280*/  IADD3 R6, R2, 0x201, RZ ;  /* 0x0000020102067810 */ /* 0x000fc80007ffe0ff */
[----:B------:R-:W-:Y:S02]  /*0290*/  SHF.R.S32.HI R23, RZ, 0x1, R0 ;  /* 0x00000001ff177819 */ /* 0x000fe40000011400 */
[----:B------:R-:W-:Y:S02]  /*02a0*/  IADD3 R4, R2, 0x202, RZ ;  /* 0x0000020202047810 */ /* 0x000fe40007ffe0ff */
[----:B------:R-:W-:Y:S01]  /*02b0*/  LEA.HI R22, R0, R23, RZ, 0x1 ;  /* 0x0000001700167211 */ /* 0x000fe200078f08ff */
[----:B------:R-:W-:Y:S01]  /*02c0*/  IMAD.HI R23, R6, 0x38e38e39, RZ ;  /* 0x38e38e3906177827 */ /* 0x000fe200078e02ff */
[----:B------:R-:W-:-:S03]  /*02d0*/  IADD3 R0, R2, 0x203, RZ ;  /* 0x0000020302007810 */ /* 0x000fc60007ffe0ff */
[----:B----4-:R-:W-:Y:S01]  /*02e0*/  IMAD.HI R15, R4, 0x38e38e39, RZ ;  /* 0x38e38e39040f7827 */ /* 0x010fe200078e02ff */
[----:B------:R-:W-:-:S03]  /*02f0*/  SHF.R.S32.HI R14, RZ, 0x1, R23 ;  /* 0x00000001ff0e7819 */ /* 0x000fc60000011417 */
[----:B------:R-:W-:Y:S01]  /*0300*/  IMAD.HI R20, R0, 0x38e38e39, RZ ;  /* 0x38e38e3900147827 */ /* 0x000fe200078e02ff */
[----:B------:R-:W-:Y:S02]  /*0310*/  LEA.HI R23, R23, R14, RZ, 0x1 ;  /* 0x0000000e17177211 */ /* 0x000fe400078f08ff */
[----:B------:R-:W-:Y:S02]  /*0320*/  SHF.R.S32.HI R14, RZ, 0x1, R15 ;  /* 0x00000001ff0e7819 */ /* 0x000fe4000001140f */
[----:B------:R-:W-:Y:S02]  /*0330*/  SHF.R.S32.HI R21, RZ, 0x1, R20 ;  /* 0x00000001ff157819 */ /* 0x000fe40000011414 */
[----:B------:R-:W-:Y:S01]  /*0340*/  LEA.HI R15, R15, R14, RZ, 0x1 ;  /* 0x0000000e0f0f7211 */ /* 0x000fe200078f08ff */
[----:B------:R-:W-:Y:S01]  /*0350*/  IMAD R6, R23, -0x9, R6 ;  /* 0xfffffff717067824 */ /* 0x000fe200078e0206 */
[----:B------:R-:W-:Y:S01]  /*0360*/  LEA.HI R14, R20, R21, RZ, 0x1 ;  /* 0x00000015140e7211 */ /* 0x000fe200078f08ff */
[----:B------:R-:W-:-:S02]  /*0370*/  IMAD R7, R22, -0x9, R7 ;  /* 0xfffffff716077824 */ /* 0x000fc400078e0207 */
[----:B------:R-:W-:Y:S02]  /*0380*/  IMAD R4, R15, -0x9, R4 ;  /* 0xfffffff70f047824 */ /* 0x000fe400078e0204 */
[----:B------:R-:W-:-:S04]  /*0390*/  IMAD.WIDE R22, R6, 0x4, R16 ;  /* 0x0000000406167825 */ /* 0x000fc800078e0210 */
[----:B------:R-:W-:Y:S02]  /*03a0*/  IMAD R0, R14, -0x9, R0 ;  /* 0xfffffff70e007824 */ /* 0x000fe400078e0200 */
[--C-:B------:R-:W-:Y:S01]  /*03b0*/  IMAD.WIDE R14, R4, 0x4, R16.reuse ;  /* 0x00000004040e7825 */ /* 0x100fe200078e0210 */
[----:B------:R-:W4:Y:S04]  /*03c0*/  LDG.E.EL R22, desc[UR4][R22.64] ;  /* 0x0000000416167981 */ /* 0x000f28000c2e1900 */
[----:B------:R1:W4:Y:S02]  /*03d0*/  LDG.E.EL R23, desc[UR4][R14.64] ;  /* 0x000000040e177981 */ /* 0x000324000c2e1900 */
[----:B-1----:R-:W1:Y:S01]  /*03e0*/  LDC.64 R14, c[0x0][0x220] ;  /* 0x00008800ff0e7b82 */ /* 0x002e620000000a00 */
[----:B------:R-:W-:-:S04]  /*03f0*/  IMAD.WIDE R20, R7, 0x4, R16 ;  /* 0x0000000407147825 */ /* 0x000fc800078e0210 */
[----:B------:R-:W-:Y:S02]  /*0400*/  IMAD.WIDE R16, R0, 0x4, R16 ;  /* 0x0000000400107825 */ /* 0x000fe400078e0210 */
[----:B------:R-:W4:Y:S04]  /*0410*/  LDG.E.EL R21, desc[UR4][R20.64] ;  /* 0x0000000414157981 */ /* 0x000f28000c2e1900 */
[----:B------:R3:W4:Y:S02]  /*0420*/  LDG.E.EL R24, desc[UR4][R16.64] ;  /* 0x0000000410187981 */ /* 0x000724000c2e1900 */
[----:B---3--:R-:W-:Y:S01]  /*0430*/  FADD R16, R8, -R29 ;  /* 0x8000001d08107221 */ /* 0x008fe20000000000 */
[----:B-1----:R-:W-:-:S05]  /*0440*/  IMAD.WIDE R28, R13, 0x4, R14 ;  /* 0x000000040d1c7825 */ /* 0x002fca00078e020e */
[----:B0-----:R0:W3:Y:S02]  /*0450*/  LDG.E.EL R20, desc[UR4][R28.64] ;  /* 0x000000041c147981 */ /* 0x0010e4000c2e1900 */
[----:B0-----:R-:W-:-:S06]  /*0460*/  IMAD.WIDE R28, R5, 0x4, R14 ;  /* 0x00000004051c7825 */ /* 0x001fcc00078e020e */
[----:B------:R0:W4:Y:S01]  /*0470*/  LDG.E.EL R28, desc[UR4][R28.64] ;  /* 0x000000041c1c7981 */ /* 0x000122000c2e1900 */
[----:B--2---:R-:W-:Y:S01]  /*0480*/  FADD R17, R9, -R18 ;  /* 0x8000001209117221 */ /* 0x004fe20000000000 */
[----:B-----5:R-:W-:Y:S01]  /*0490*/  FADD R18, R10, -R25 ;  /* 0x800000190a127221 */ /* 0x020fe20000000000 */
[----:B------:R-:W-:Y:S02]  /*04a0*/  FADD R19, R11, -R19 ;  /* 0x800000130b137221 */ /* 0x000fe40000000000 */
[----:B------:R1:W2:Y:S01]  /*04b0*/  LDG.E.128 R8, desc[UR4][R26.64+0x800] ;  /* 0x000800041a087981 */ /* 0x0002a2000c1e1d00 */
[----:B---3--:R-:W-:-:S04]  /*04c0*/  FADD R20, R20, 9.9999997473787516356e-06 ;  /* 0x3727c5ac14147421 */ /* 0x008fc80000000000 */
[----:B0-----:R-:W0:Y:S01]  /*04d0*/  MUFU.SQRT R29, R20 ;  /* 0x00000014001d7308 */ /* 0x001e220000002000 */
[----:B----4-:R-:W-:Y:S01]  /*04e0*/  FADD R25, R28, 9.9999997473787516356e-06 ;  /* 0x3727c5ac1c197421 */ /* 0x010fe20000000000 */
[----:B0-----:R-:W-:-:S06]  /*04f0*/  FSETP.GT.AND P0, PT, R29, 8.50705917302346158658e+37, PT ;  /* 0x7e8000001d00780b */ /* 0x001fcc0003f04000 */
[----:B-1----:R-:W0:Y:S01]  /*0500*/  MUFU.SQRT R26, R25 ;  /* 0x00000019001a7308 */ /* 0x002e220000002000 */
[----:B------:R-:W-:Y:S01]  /*0510*/  FSETP.GEU.AND P2, PT, R29, 1.175494350822287508e-38, PT ;  /* 0x008000001d00780b */ /* 0x000fe20003f4e000 */
[----:B--2---:R-:W-:Y:S01]  /*0520*/  FADD R20, R8, -R21 ;  /* 0x8000001508147221 */ /* 0x004fe20000000000 */
[----:B------:R-:W-:-:S04]  /*0530*/  FADD R21, R9, -R22 ;  /* 0x8000001609157221 */ /* 0x000fc80000000000 */
[----:B------:R-:W-:Y:S01]  /*0540*/  @P0 FMUL R29, R29, 0.25 ;  /* 0x3e8000001d1d0820 */ /* 0x000fe20000400000 */
[----:B------:R-:W-:Y:S01]  /*0550*/  HFMA2.MMA R22, -RZ, RZ, 1.625, 0 ;  /* 0x3e800000ff167435 */ /* 0x000fe200000001ff */
[----:B------:R-:W-:Y:S01]  /*0560*/  FADD R23, R10, -R23 ;  /* 0x800000170a177221 */ /* 0x000fe20000000000 */
[----:B0-----:R-:W-:-:S04]  /*0570*/  FSETP.GT.AND P1, PT, R26, 8.50705917302346158658e+37, PT ;  /* 0x7e8000001a00780b */ /* 0x001fc80003f24000 */
[----:B------:R-:W-:Y:S01]  /*0580*/  @!P2 FMUL R29, R29, 16777216 ;  /* 0x4b8000001d1da820 */ /* 0x000fe20000400000 */
[----:B------:R-:W-:Y:S01]  /*0590*/  FSETP.GEU.AND P3, PT, R26, 1.175494350822287508e-38, PT ;  /* 0x008000001a00780b */ /* 0x000fe20003f6e000 */
[----:B------:R-:W-:Y:S01]  /*05a0*/  FADD R24, R11, -R24 ;  /* 0x800000180b187221 */ /* 0x000fe20000000000 */
[----:B------:R-:W0:Y:S01]  /*05b0*/  LDC.64 R8, c[0x0][0x228] ;  /* 0x00008a00ff087b82 */ /* 0x000e220000000a00 */
[----:B------:R-:W1:Y:S01]  /*05c0*/  MUFU.RCP R25, R29 ;  /* 0x0000001d00197308 */ /* 0x000e620000001000 */
[----:B------:R-:W-:-:S04]  /*05d0*/  FSEL R10, R22, 1, P0 ;  /* 0x3f800000160a7808 */ /* 0x000fc80000000000 */
[----:B------:R-:W-:Y:S01]  /*05e0*/  @P1 FMUL R26, R26, 0.25 ;  /* 0x3e8000001a1a1820 */ /* 0x000fe20000400000 */
[----:B------:R-:W-:-:S04]  /*05f0*/  @!P2 FMUL R10, R10, 16777216 ;  /* 0x4b8000000a0aa820 */ /* 0x000fc80000400000 */
[----:B------:R-:W-:Y:S01]  /*0600*/  @!P3 FMUL R26, R26, 16777216 ;  /* 0x4b8000001a1ab820 */ /* 0x000fe20000400000 */
[----:B-1----:R-:W-:Y:S02]  /*0610*/  FMUL R25, R25, R10 ;  /* 0x0000000a19197220 */ /* 0x002fe40000400000 */
[----:B------:R-:W1:Y:S03]  /*0620*/  LDC.64 R10, c[0x0][0x230] ;  /* 0x00008c00ff0a7b82 */ /* 0x000e660000000a00 */
[----:B------:R-:W2:Y:S01]  /*0630*/  MUFU.RCP R26, R26 ;  /* 0x0000001a001a7308 */ /* 0x000ea20000001000 */
[----:B------:R-:W-:-:S05]  /*0640*/  FSEL R27, R22, 1, P1 ;  /* 0x3f800000161b7808 */ /* 0x000fca0000800000 */
[----:B------:R-:W-:-:S04]  /*0650*/  @!P3 FMUL R27, R27, 16777216 ;  /* 0x4b8000001b1bb820 */ /* 0x000fc80000400000 */
[----:B--2---:R-:W-:Y:S01]  /*0660*/  FMUL R28, R26, R27 ;  /* 0x0000001b1a1c7220 */ /* 0x004fe20000400000 */
[----:B------:R-:W-:-:S03]  /*0670*/  FMUL R26, R25, R16 ;  /* 0x00000010191a7220 */ /* 0x000fc60000400000 */
[----:B------:R-:W-:Y:S01]  /*0680*/  FMUL R25, R28, R17 ;  /* 0x000000111c197220 */ /* 0x000fe20000400000 */
[----:B0-----:R-:W-:-:S04]  /*0690*/  IMAD.WIDE R28, R13, 0x4, R8 ;  /* 0x000000040d1c7825 */ /* 0x001fc800078e0208 */
[----:B-1----:R-:W-:Y:S02]  /*06a0*/  IMAD.WIDE R16, R13, 0x4, R10 ;  /* 0x000000040d107825 */ /* 0x002fe400078e020a */
[----:B------:R-:W2:Y:S04]  /*06b0*/  LDG.E.EL R29, desc[UR4][R28.64] ;  /* 0x000000041c1d7981 */ /* 0x000ea8000c2e1900 */
[----:B------:R-:W2:Y:S02]  /*06c0*/  LDG.E.EL R16, desc[UR4][R16.64] ;  /* 0x0000000410107981 */ /* 0x000ea4000c2e1900 */
[----:B--2---:R-:W-:Y:S01]  /*06d0*/  FFMA R13, R29, R26, R16 ;  /* 0x0000001a1d0d7223 */ /* 0x004fe20000000010 */
[----:B------:R-:W-:-:S05]  /*06e0*/  IMAD.WIDE R26, R5, 0x4, R10 ;  /* 0x00000004051a7825 */ /* 0x000fca00078e020a */
[----:B------:R0:W2:Y:S02]  /*06f0*/  LDG.E.EL R28, desc[UR4][R26.64] ;  /* 0x000000041a1c7981 */ /* 0x0000a4000c2e1900 */
[----:B0-----:R-:W-:-:S06]  /*0700*/  IMAD.WIDE R26, R12, 0x4, R14 ;  /* 0x000000040c1a7825 */ /* 0x001fcc00078e020e */
[----:B------:R-:W3:Y:S01]  /*0710*/  LDG.E.EL R26, desc[UR4][R26.64] ;  /* 0x000000041a1a7981 */ /* 0x000ee2000c2e1900 */
[----:B------:R-:W-:-:S05]  /*0720*/  IMAD.WIDE R16, R5, 0x4, R8 ;  /* 0x0000000405107825 */ /* 0x000fca00078e0208 */
[----:B------:R0:W2:Y:S01]  /*0730*/  LDG.E.EL R5, desc[UR4][R16.64] ;  /* 0x0000000410057981 */ /* 0x0000a2000c2e1900 */
[----:B---3--:R-:W-:-:S06]  /*0740*/  FADD R29, R26, 9.9999997473787516356e-06 ;  /* 0x3727c5ac1a1d7421 */ /* 0x008fcc0000000000 */
[----:B------:R-:W1:Y:S02]  /*0750*/  MUFU.SQRT R29, R29 ;  /* 0x0000001d001d7308 */ /* 0x000e640000002000 */
[C---:B-1----:R-:W-:Y:S02]  /*0760*/  FSETP.GT.AND P0, PT, R29.reuse, 8.50705917302346158658e+37, PT ;  /* 0x7e8000001d00780b */ /* 0x042fe40003f04000 */
[----:B------:R-:W-:-:S11]  /*0770*/  FSETP.GEU.AND P1, PT, R29, 1.175494350822287508e-38, PT ;  /* 0x008000001d00780b */ /* 0x000fd60003f2e000 */
[----:B------:R-:W-:-:S04]  /*0780*/  @P0 FMUL R29, R29, 0.25 ;  /* 0x3e8000001d1d0820 */ /* 0x000fc80000400000 */
[----:B------:R-:W-:-:S06]  /*0790*/  @!P1 FMUL R29, R29, 16777216 ;  /* 0x4b8000001d1d9820 */ /* 0x000fcc0000400000 */
[----:B------:R-:W1:Y:S01]  /*07a0*/  MUFU.RCP R29, R29 ;  /* 0x0000001d001d7308 */ /* 0x000e620000001000 */
[----:B0-----:R-:W-:Y:S01]  /*07b0*/  FSEL R16, R22, 1, P0 ;  /* 0x3f80000016107808 */ /* 0x001fe20000000000 */
[----:B--2---:R-:W-:-:S04]  /*07c0*/  FFMA R5, R5, R25, R28 ;  /* 0x0000001905057223 */ /* 0x004fc8000000001c */
[----:B------:R-:W-:-:S04]  /*07d0*/  @!P1 FMUL R16, R16, 16777216 ;  /* 0x4b80000010109820 */ /* 0x000fc80000400000 */
[----:B-1----:R-:W-:Y:S01]  /*07e0*/  FMUL R25, R29, R16 ;  /* 0x000000101d197220 */ /* 0x002fe20000400000 */
[----:B------:R-:W-:-:S06]  /*07f0*/  IMAD.WIDE R28, R3, 0x4, R14 ;  /* 0x00000004031c7825 */ /* 0x000fcc00078e020e */
[----:B------:R-:W2:Y:S01]  /*0800*/  LDG.E.EL R28, desc[UR4][R28.64] ;  /* 0x000000041c1c7981 */ /* 0x000ea2000c2e1900 */
[----:B------:R-:W-:-:S04]  /*0810*/  IMAD.WIDE R26, R12, 0x4, R10 ;  /* 0x000000040c1a7825 */ /* 0x000fc800078e020a */
[----:B------:R-:W-:Y:S02]  /*0820*/  IMAD.WIDE R16, R12, 0x4, R8 ;  /* 0x000000040c107825 */ /* 0x000fe400078e0208 */
[----:B------:R-:W3:Y:S04]  /*0830*/  LDG.E.EL R27, desc[UR4][R26.64] ;  /* 0x000000041a1b7981 */ /* 0x000ee8000c2e1900 */
[----:B------:R2:W3:Y:S01]  /*0840*/  LDG.E.EL R12, desc[UR4][R16.64] ;  /* 0x00000004100c7981 */ /* 0x0004e2000c2e1900 */
[----:B------:R-:W-:Y:S01]  /*0850*/  FMUL R18, R25, R18 ;  /* 0x0000001219127220 */ /* 0x000fe20000400000 */
[----:B--2---:R-:W-:-:S04]  /*0860*/  FADD R17, R28, 9.9999997473787516356e-06 ;  /* 0x3727c5ac1c117421 */ /* 0x004fc80000000000 */
[----:B------:R-:W0:Y:S02]  /*0870*/  MUFU.SQRT R16, R17 ;  /* 0x0000001100107308 */ /* 0x000e240000002000 */
[C---:B0-----:R-:W-:Y:S02]  /*0880*/  FSETP.GT.AND P0, PT, R16.reuse, 8.50705917302346158658e+37, PT ;  /* 0x7e8000001000780b */ /* 0x041fe40003f04000 */
[----:B------:R-:W-:-:S11]  /*0890*/  FSETP.GEU.AND P1, PT, R16, 1.175494350822287508e-38, PT ;  /* 0x008000001000780b */ /* 0x000fd60003f2e000 */
[----:B------:R-:W-:-:S04]  /*08a0*/  @P0 FMUL R16, R16, 0.25 ;  /* 0x3e80000010100820 */ /* 0x000fc80000400000 */
[----:B------:R-:W-:-:S06]  /*08b0*/  @!P1 FMUL R16, R16, 16777216 ;  /* 0x4b80000010109820 */ /* 0x000fcc0000400000 */
[----:B------:R-:W0:Y:S01]  /*08c0*/  MUFU.RCP R16, R16 ;  /* 0x0000001000107308 */ /* 0x000e220000001000 */
[----:B------:R-:W-:Y:S01]  /*08d0*/  FSEL R25, R22, 1, P0 ;  /* 0x3f80000016197808 */ /* 0x000fe20000000000 */
[----:B---3--:R-:W-:-:S04]  /*08e0*/  FFMA R12, R12, R18, R27 ;  /* 0x000000120c0c7223 */ /* 0x008fc8000000001b */
[----:B------:R-:W-:-:S04]  /*08f0*/  @!P1 FMUL R25, R25, 16777216 ;  /* 0x4b80000019199820 */ /* 0x000fc80000400000 */
[----:B0-----:R-:W-:Y:S01]  /*0900*/  FMUL R18, R16, R25 ;  /* 0x0000001910127220 */ /* 0x001fe20000400000 */
[----:B------:R-:W-:-:S05]  /*0910*/  IMAD.WIDE R16, R7, 0x4, R14 ;  /* 0x0000000407107825 */ /* 0x000fca00078e020e */
[----:B------:R0:W2:Y:S02]  /*0920*/  LDG.E.EL R25, desc[UR4][R16.64] ;  /* 0x0000000410197981 */ /* 0x0000a4000c2e1900 */
[----:B0-----:R-:W-:-:S06]  /*0930*/  IMAD.WIDE R16, R6, 0x4, R14 ;  /* 0x0000000406107825 */ /* 0x001fcc00078e020e */
[----:B------:R-:W3:Y:S01]  /*0940*/  LDG.E.EL R16, desc[UR4][R16.64] ;  /* 0x0000000410107981 */ /* 0x000ee2000c2e1900 */
[----:B------:R-:W-:-:S04]  /*0950*/  IMAD.WIDE R28, R3, 0x4, R8 ;  /* 0x00000004031c7825 */ /* 0x000fc800078e0208 */
[----:B------:R-:W-:Y:S02]  /*0960*/  IMAD.WIDE R26, R3, 0x4, R10 ;  /* 0x00000004031a7825 */ /* 0x000fe400078e020a */
[----:B------:R-:W4:Y:S04]  /*0970*/  LDG.E.EL R28, desc[UR4][R28.64] ;  /* 0x000000041c1c7981 */ /* 0x000f28000c2e1900 */
[----:B------:R0:W4:Y:S01]  /*0980*/  LDG.E.EL R3, desc[UR4][R26.64] ;  /* 0x000000041a037981 */ /* 0x000122000c2e1900 */
[----:B------:R-:W-:Y:S01]  /*0990*/  FMUL R19, R18, R19 ;  /* 0x0000001312137220 */ /* 0x000fe20000400000 */
[----:B--2---:R-:W-:-:S04]  /*09a0*/  FADD R25, R25, 9.9999997473787516356e-06 ;  /* 0x3727c5ac19197421 */ /* 0x004fc80000000000 */
[----:B0-----:R3:W0:Y:S02]  /*09b0*/  MUFU.SQRT R26, R25 ;  /* 0x00000019001a7308 */ /* 0x0016240000002000 */
[----:B---3--:R-:W-:-:S06]  /*09c0*/  FADD R25, R16, 9.9999997473787516356e-06 ;  /* 0x3727c5ac10197421 */ /* 0x008fcc0000000000 */
[----:B------:R-:W1:Y:S01]  /*09d0*/  MUFU.SQRT R27, R25 ;  /* 0x00000019001b7308 */ /* 0x000e620000002000 */
[C---:B0-----:R-:W-:Y:S02]  /*09e0*/  FSETP.GT.AND P0, PT, R26.reuse, 8.50705917302346158658e+37, PT ;  /* 0x7e8000001a00780b */ /* 0x041fe40003f04000 */
[----:B------:R-:W-:Y:S02]  /*09f0*/  FSETP.GEU.AND P2, PT, R26, 1.175494350822287508e-38, PT ;  /* 0x008000001a00780b */ /* 0x000fe40003f4e000 */
[C---:B-1----:R-:W-:Y:S02]  /*0a00*/  FSETP.GT.AND P1, PT, R27.reuse, 8.50705917302346158658e+37, PT ;  /* 0x7e8000001b00780b */ /* 0x042fe40003f24000 */
[----:B------:R-:W-:-:S07]  /*0a10*/  FSETP.GEU.AND P3, PT, R27, 1.175494350822287508e-38, PT ;  /* 0x008000001b00780b */ /* 0x000fce0003f6e000 */
[----:B------:R-:W-:-:S04]  /*0a20*/  @P0 FMUL R26, R26, 0.25 ;  /* 0x3e8000001a1a0820 */ /* 0x000fc80000400000 */
[----:B------:R-:W-:Y:S01]  /*0a30*/  @!P2 FMUL R26, R26, 16777216 ;  /* 0x4b8000001a1aa820 */ /* 0x000fe20000400000 */
[----:B------:R-:W-:-:S04]  /*0a40*/  @P1 FMUL R27, R27, 0.25 ;  /* 0x3e8000001b1b1820 */ /* 0x000fc80000400000 */
[----:B------:R-:W-:Y:S01]  /*0a50*/  @!P3 FMUL R27, R27, 16777216 ;  /* 0x4b8000001b1bb820 */ /* 0x000fe20000400000 */
[----:B------:R-:W0:Y:S01]  /*0a60*/  MUFU.RCP R16, R26 ;  /* 0x0000001a00107308 */ /* 0x000e220000001000 */
[----:B----4-:R-:W-:Y:S01]  /*0a70*/  FFMA R3, R28, R19, R3 ;  /* 0x000000131c037223 */ /* 0x010fe20000000003 */
[----:B------:R-:W-:-:S06]  /*0a80*/  FSEL R19, R22, 1, P0 ;  /* 0x3f80000016137808 */ /* 0x000fcc0000000000 */
[----:B------:R-:W1:Y:S01]  /*0a90*/  MUFU.RCP R18, R27 ;  /* 0x0000001b00127308 */ /* 0x000e620000001000 */
[----:B------:R-:W-:Y:S01]  /*0aa0*/  FSEL R17, R22, 1, P1 ;  /* 0x3f80000016117808 */ /* 0x000fe20000800000 */
[----:B------:R-:W-:-:S04]  /*0ab0*/  @!P2 FMUL R19, R19, 16777216 ;  /* 0x4b8000001313a820 */ /* 0x000fc80000400000 */
[----:B------:R-:W-:Y:S01]  /*0ac0*/  @!P3 FMUL R17, R17, 16777216 ;  /* 0x4b8000001111b820 */ /* 0x000fe20000400000 */
[----:B0-----:R-:W-:Y:S01]  /*0ad0*/  FMUL R19, R16, R19 ;  /* 0x0000001310137220 */ /* 0x001fe20000400000 */
[----:B------:R-:W-:-:S04]  /*0ae0*/  IMAD.WIDE R28, R6, 0x4, R8 ;  /* 0x00000004061c7825 */ /* 0x000fc800078e0208 */
[----:B-1----:R-:W-:Y:S01]  /*0af0*/  FMUL R18, R18, R17 ;  /* 0x0000001112127220 */ /* 0x002fe20000400000 */
[----:B------:R-:W-:-:S04]  /*0b00*/  IMAD.WIDE R16, R7, 0x4, R8 ;  /* 0x0000000407107825 */ /* 0x000fc800078e0208 */
[--C-:B------:R-:W-:Y:S02]  /*0b10*/  IMAD.WIDE R26, R7, 0x4, R10.reuse ;  /* 0x00000004071a7825 */ /* 0x100fe400078e020a */
[----:B------:R-:W2:Y:S04]  /*0b20*/  LDG.E.EL R17, desc[UR4][R16.64] ;  /* 0x0000000410117981 */ /* 0x000ea8000c2e1900 */
[----:B------:R-:W2:Y:S04]  /*0b30*/  LDG.E.EL R26, desc[UR4][R26.64] ;  /* 0x000000041a1a7981 */ /* 0x000ea8000c2e1900 */
[----:B------:R0:W3:Y:S02]  /*0b40*/  LDG.E.EL R16, desc[UR4][R28.64] ;  /* 0x000000041c107981 */ /* 0x0000e4000c2e1900 */
[----:B0-----:R-:W-:-:S04]  /*0b50*/  IMAD.WIDE R28, R6, 0x4, R10 ;  /* 0x00000004061c7825 */ /* 0x001fc800078e020a */
[--C-:B------:R-:W-:Y:S01]  /*0b60*/  IMAD.WIDE R6, R4, 0x4, R14.reuse ;  /* 0x0000000404067825 */ /* 0x100fe200078e020e */
[----:B------:R0:W3:Y:S03]  /*0b70*/  LDG.E.EL R27, desc[UR4][R28.64] ;  /* 0x000000041c1b7981 */ /* 0x0000e6000c2e1900 */
[----:B------:R-:W-:Y:S01]  /*0b80*/  IMAD.WIDE R14, R0, 0x4, R14 ;  /* 0x00000004000e7825 */ /* 0x000fe200078e020e */
[----:B------:R1:W4:Y:S05]  /*0b90*/  LDG.E.EL R25, desc[UR4][R6.64] ;  /* 0x0000000406197981 */ /* 0x00032a000c2e1900 */
[----:B------:R-:W5:Y:S01]  /*0ba0*/  LDG.E.EL R14, desc[UR4][R14.64] ;  /* 0x000000040e0e7981 */ /* 0x000f62000c2e1900 */
[----:B0-----:R-:W-:-:S04]  /*0bb0*/  IMAD.WIDE R28, R4, 0x4, R10 ;  /* 0x00000004041c7825 */ /* 0x001fc800078e020a */
[--C-:B-1----:R-:W-:Y:S02]  /*0bc0*/  IMAD.WIDE R6, R4, 0x4, R8.reuse ;  /* 0x0000000404067825 */ /* 0x102fe400078e0208 */
[----:B------:R-:W2:Y:S02]  /*0bd0*/  LDG.E.EL R29, desc[UR4][R28.64] ;  /* 0x000000041c1d7981 */ /* 0x000ea4000c2e1900 */
[C---:B------:R-:W-:Y:S02]  /*0be0*/  IMAD.WIDE R8, R0.reuse, 0x4, R8 ;  /* 0x0000000400087825 */ /* 0x040fe400078e0208 */
[----:B------:R0:W2:Y:S02]  /*0bf0*/  LDG.E.EL R6, desc[UR4][R6.64] ;  /* 0x0000000406067981 */ /* 0x0000a4000c2e1900 */
[----:B------:R-:W-:Y:S02]  /*0c00*/  IMAD.WIDE R10, R0, 0x4, R10 ;  /* 0x00000004000a7825 */ /* 0x000fe400078e020a */
[----:B------:R1:W2:Y:S04]  /*0c10*/  LDG.E.EL R8, desc[UR4][R8.64] ;  /* 0x0000000408087981 */ /* 0x0002a8000c2e1900 */
[----:B------:R0:W2:Y:S01]  /*0c20*/  LDG.E.EL R11, desc[UR4][R10.64] ;  /* 0x000000040a0b7981 */ /* 0x0000a2000c2e1900 */
[----:B------:R-:W-:Y:S01]  /*0c30*/  FMUL R18, R18, R21 ;  /* 0x0000001512127220 */ /* 0x000fe20000400000 */
[----:B------:R-:W-:Y:S01]  /*0c40*/  FSETP.GTU.AND P5, PT, R13, RZ, PT ;  /* 0x000000ff0d00720b */ /* 0x000fe20003fac000 */
[----:B------:R-:W-:Y:S01]  /*0c50*/  FMUL R19, R19, R20 ;  /* 0x0000001413137220 */ /* 0x000fe20000400000 */
[----:B------:R-:W-:Y:S01]  /*0c60*/  FSETP.GTU.AND P4, PT, R12, RZ, PT ;  /* 0x000000ff0c00720b */ /* 0x000fe20003f8c000 */
[----:B----4-:R-:W-:-:S04]  /*0c70*/  FADD R25, R25, 9.9999997473787516356e-06 ;  /* 0x3727c5ac19197421 */ /* 0x010fc80000000000 */
[----:B------:R-:W4:Y:S01]  /*0c80*/  MUFU.SQRT R0, R25 ;  /* 0x0000001900007308 */ /* 0x000f220000002000 */
[----:B-----5:R-:W-:-:S07]  /*0c90*/  FADD R14, R14, 9.9999997473787516356e-06 ;  /* 0x3727c5ac0e0e7421 */ /* 0x020fce0000000000 */
[----:B------:R5:W0:Y:S01]  /*0ca0*/  MUFU.SQRT R4, R14 ;  /* 0x0000000e00047308 */ /* 0x000a220000002000 */
[C---:B----4-:R-:W-:Y:S02]  /*0cb0*/  FSETP.GT.AND P0, PT, R0.reuse, 8.50705917302346158658e+37, PT ;  /* 0x7e8000000000780b */ /* 0x050fe40003f04000 */
[----:B------:R-:W-:Y:S01]  /*0cc0*/  FSETP.GEU.AND P2, PT, R0, 1.175494350822287508e-38, PT ;  /* 0x008000000000780b */ /* 0x000fe20003f4e000 */
[----:B---3--:R-:W-:Y:S01]  /*0cd0*/  FFMA R16, R16, R18, R27 ;  /* 0x0000001210107223 */ /* 0x008fe2000000001b */
[----:B--2---:R-:W-:Y:S01]  /*0ce0*/  FFMA R17, R17, R19, R26 ;  /* 0x0000001311117223 */ /* 0x004fe2000000001a */
[----:B-----5:R-:W2:Y:S01]  /*0cf0*/  LDC.64 R14, c[0x0][0x238] ;  /* 0x00008e00ff0e7b82 */ /* 0x020ea20000000a00 */
[C---:B0-----:R-:W-:Y:S02]  /*0d00*/  FSETP.GT.AND P1, PT, R4.reuse, 8.50705917302346158658e+37, PT ;  /* 0x7e8000000400780b */ /* 0x041fe40003f24000 */
[----:B------:R-:W-:-:S05]  /*0d10*/  FSETP.GEU.AND P3, PT, R4, 1.175494350822287508e-38, PT ;  /* 0x008000000400780b */ /* 0x000fca0003f6e000 */
[----:B------:R-:W-:-:S04]  /*0d20*/  @P0 FMUL R0, R0, 0.25 ;  /* 0x3e80000000000820 */ /* 0x000fc80000400000 */
[----:B------:R-:W-:Y:S02]  /*0d30*/  @!P2 FMUL R0, R0, 16777216 ;  /* 0x4b8000000000a820 */ /* 0x000fe40000400000 */
[----:B------:R-:W-:-:S04]  /*0d40*/  @P1 FMUL R4, R4, 0.25 ;  /* 0x3e80000004041820 */ /* 0x000fc80000400000 */
[----:B------:R-:W0:Y:S01]  /*0d50*/  MUFU.RCP R0, R0 ;  /* 0x0000000000007308 */ /* 0x000e220000001000 */
[----:B------:R-:W-:Y:S01]  /*0d60*/  @!P3 FMUL R4, R4, 16777216 ;  /* 0x4b8000000404b820 */ /* 0x000fe20000400000 */
[----:B------:R-:W-:-:S06]  /*0d70*/  FSEL R7, R22, 1, P0 ;  /* 0x3f80000016077808 */ /* 0x000fcc0000000000 */
[----:B------:R-:W3:Y:S01]  /*0d80*/  MUFU.RCP R4, R4 ;  /* 0x0000000400047308 */ /* 0x000ee20000001000 */
[----:B------:R-:W-:Y:S01]  /*0d90*/  @!P2 FMUL R7, R7, 16777216 ;  /* 0x4b8000000707a820 */ /* 0x000fe20000400000 */
[----:B-1----:R-:W-:Y:S02]  /*0da0*/  FSEL R9, R22, 1, P1 ;  /* 0x3f80000016097808 */ /* 0x002fe40000800000 */
[----:B------:R-:W-:Y:S01]  /*0db0*/  FSETP.GTU.AND P1, PT, R3, RZ, PT ;  /* 0x000000ff0300720b */ /* 0x000fe20003f2c000 */
[----:B0-----:R-:W-:Y:S02]  /*0dc0*/  FMUL R10, R0, R7 ;  /* 0x00000007000a7220 */ /* 0x001fe40000400000 */
[----:B------:R-:W-:Y:S01]  /*0dd0*/  @!P3 FMUL R9, R9, 16777216 ;  /* 0x4b8000000909b820 */ /* 0x000fe20000400000 */
[----:B------:R-:W-:Y:S01]  /*0de0*/  FSEL R7, R3, RZ, P1 ;  /* 0x000000ff03077208 */ /* 0x000fe20000800000 */
[----:B------:R-:W-:Y:S01]  /*0df0*/  FMUL R10, R10, R23 ;  /* 0x000000170a0a7220 */ /* 0x000fe20000400000 */
[----:B------:R-:W-:Y:S01]  /*0e00*/  FSETP.GTU.AND P2, PT, R5, RZ, PT ;  /* 0x000000ff0500720b */ /* 0x000fe20003f4c000 */
[----:B---3--:R-:W-:-:S02]  /*0e10*/  FMUL R9, R4, R9 ;  /* 0x0000000904097220 */ /* 0x008fc40000400000 */
[----:B------:R-:W-:Y:S01]  /*0e20*/  FFMA R10, R6, R10, R29 ;  /* 0x0000000a060a7223 */ /* 0x000fe2000000001d */
[----:B------:R-:W-:Y:S02]  /*0e30*/  FSEL R4, R13, RZ, P5 ;  /* 0x000000ff0d047208 */ /* 0x000fe40002800000 */
[----:B------:R-:W-:Y:S01]  /*0e40*/  FSETP.GEU.AND P5, PT, R7, 6, PT ;  /* 0x40c000000700780b */ /* 0x000fe20003fae000 */
[----:B------:R-:W-:Y:S01]  /*0e50*/  FMUL R9, R9, R24 ;  /* 0x0000001809097220 */ /* 0x000fe20000400000 */
[----:B------:R-:W-:Y:S02]  /*0e60*/  FSEL R6, R12, RZ, P4 ;  /* 0x000000ff0c067208 */ /* 0x000fe40002000000 */
[----:B------:R-:W-:Y:S02]  /*0e70*/  FSETP.GTU.AND P0, PT, R16, RZ, PT ;  /* 0x000000ff1000720b */ /* 0x000fe40003f0c000 */
[----:B------:R-:W-:Y:S01]  /*0e80*/  FSETP.GTU.AND P6, PT, R10, RZ, PT ;  /* 0x000000ff0a00720b */ /* 0x000fe20003fcc000 */
[----:B------:R-:W-:Y:S01]  /*0e90*/  FFMA R11, R8, R9, R11 ;  /* 0x00000009080b7223 */ /* 0x000fe2000000000b */
[----:B------:R-:W-:-:S02]  /*0ea0*/  FSEL R5, R5, RZ, P2 ;  /* 0x000000ff05057208 */ /* 0x000fc40001000000 */
[----:B------:R-:W-:Y:S02]  /*0eb0*/  FSETP.GEU.AND P4, PT, R6, 6, PT ;  /* 0x40c000000600780b */ /* 0x000fe40003f8e000 */
[----:B------:R-:W-:Y:S02]  /*0ec0*/  FSETP.GTU.AND P3, PT, R17, RZ, PT ;  /* 0x000000ff1100720b */ /* 0x000fe40003f6c000 */
[----:B------:R-:W-:Y:S02]  /*0ed0*/  FSEL R9, R16, RZ, P0 ;  /* 0x000000ff10097208 */ /* 0x000fe40000000000 */
[----:B------:R-:W-:Y:S02]  /*0ee0*/  FSEL R10, R10, RZ, P6 ;  /* 0x000000ff0a0a7208 */ /* 0x000fe40003000000 */
[----:B------:R-:W-:Y:S02]  /*0ef0*/  FSETP.GEU.AND P0, PT, R5, 6, PT ;  /* 0x40c000000500780b */ /* 0x000fe40003f0e000 */
[----:B------:R-:W-:-:S02]  /*0f00*/  FSETP.NAN.AND P6, PT, R7, R7, PT ;  /* 0x000000070700720b */ /* 0x000fc40003fc8000 */
[----:B------:R-:W-:Y:S02]  /*0f10*/  FSEL R8, R17, RZ, P3 ;  /* 0x000000ff11087208 */ /* 0x000fe40001800000 */
[----:B------:R-:W-:Y:S02]  /*0f20*/  FSETP.GTU.AND P1, PT, R11, RZ, PT ;  /* 0x000000ff0b00720b */ /* 0x000fe40003f2c000 */
[----:B------:R-:W-:Y:S02]  /*0f30*/  @P5 SEL R7, R7, 0x40c00000, P6 ;  /* 0x40c0000007075807 */ /* 0x000fe40003000000 */
[----:B------:R-:W-:Y:S02]  /*0f40*/  FSETP.GEU.AND P2, PT, R4, 6, PT ;  /* 0x40c000000400780b */ /* 0x000fe40003f4e000 */
[----:B------:R-:W-:Y:S02]  /*0f50*/  FSETP.NAN.AND P3, PT, R6, R6, PT ;  /* 0x000000060600720b */ /* 0x000fe40003f68000 */
[----:B------:R-:W-:-:S02]  /*0f60*/  FSETP.GEU.AND P6, PT, R8, 6, PT ;  /* 0x40c000000800780b */ /* 0x000fc40003fce000 */
[----:B------:R-:W-:Y:S02]  /*0f70*/  FSEL R11, R11, RZ, P1 ;  /* 0x000000ff0b0b7208 */ /* 0x000fe40000800000 */
[----:B------:R-:W-:Y:S02]  /*0f80*/  FSETP.NAN.AND P1, PT, R5, R5, PT ;  /* 0x000000050500720b */ /* 0x000fe40003f28000 */
[----:B------:R-:W-:Y:S02]  /*0f90*/  @P4 SEL R6, R6, 0x40c00000, P3 ;  /* 0x40c0000006064807 */ /* 0x000fe40001800000 */
[----:B------:R-:W-:Y:S02]  /*0fa0*/  FSETP.GEU.AND P5, PT, R9, 6, PT ;  /* 0x40c000000900780b */ /* 0x000fe40003fae000 */
[----:B------:R-:W-:Y:S02]  /*0fb0*/  FSETP.GEU.AND P4, PT, R10, 6, PT ;  /* 0x40c000000a00780b */ /* 0x000fe40003f8e000 */
[----:B------:R-:W-:-:S02]  /*0fc0*/  FSETP.GEU.AND P3, PT, R11, 6, PT ;  /* 0x40c000000b00780b */ /* 0x000fc40003f6e000 */
[----:B------:R-:W-:Y:S02]  /*0fd0*/  @P0 SEL R5, R5, 0x40c00000, P1 ;  /* 0x40c0000005050807 */ /* 0x000fe40000800000 */
[----:B------:R-:W-:Y:S02]  /*0fe0*/  FSETP.NAN.AND P1, PT, R4, R4, PT ;  /* 0x000000040400720b */ /* 0x000fe40003f28000 */
[----:B------:R-:W-:Y:S02]  /*0ff0*/  FSETP.NAN.AND P0, PT, R8, R8, PT ;  /* 0x000000080800720b */ /* 0x000fe40003f08000 */
[----:B------:R-:W-:Y:S02]  /*1000*/  @P2 SEL R4, R4, 0x40c00000, P1 ;  /* 0x40c0000004042807 */ /* 0x000fe40000800000 */
[----:B------:R-:W-:Y:S02]  /*1010*/  @P6 SEL R8, R8, 0x40c00000, P0 ;  /* 0x40c0000008086807 */ /* 0x000fe40000000000 */
[----:B------:R-:W-:-:S02]  /*1020*/  FSETP.NAN.AND P2, PT, R9, R9, PT ;  /* 0x000000090900720b */ /* 0x000fc40003f48000 */
[----:B------:R-:W-:Y:S02]  /*1030*/  FSETP.NAN.AND P1, PT, R10, R10, PT ;  /* 0x0000000a0a00720b */ /* 0x000fe40003f28000 */
[----:B------:R-:W-:Y:S01]  /*1040*/  FSETP.NAN.AND P0, PT, R11, R11, PT ;  /* 0x0000000b0b00720b */ /* 0x000fe20003f08000 */
[----:B--2---:R-:W-:Y:S01]  /*1050*/  IMAD.WIDE R2, R2, 0x4, R14 ;  /* 0x0000000402027825 */ /* 0x004fe200078e020e */
[----:B------:R-:W-:Y:S02]  /*1060*/  @P5 SEL R9, R9, 0x40c00000, P2 ;  /* 0x40c0000009095807 */ /* 0x000fe40001000000 */
[----:B------:R-:W-:Y:S02]  /*1070*/  @P4 SEL R10, R10, 0x40c00000, P1 ;  /* 0x40c000000a0a4807 */ /* 0x000fe40000800000 */
[----:B------:R-:W-:Y:S01]  /*1080*/  @P3 SEL R11, R11, 0x40c00000, P0 ;  /* 0x40c000000b0b3807 */ /* 0x000fe20000000000 */
[----:B------:R-:W-:Y:S04]  /*1090*/  STG.E.128 desc[UR4][R2.64], R4 ;  /* 0x0000000402007986 */ /* 0x000fe8000c101d04 */
[----:B------:R-:W-:Y:S01]  /*10a0*/  STG.E.128 desc[UR4][R2.64+0x800], R8 ;  /* 0x0008000802007986 */ /* 0x000fe2000c101d04 */
[----:B------:R-:W-:Y:S05]  /*10b0*/  EXIT ;  /* 0x000000000000794d */ /* 0x000fea0003800000 */
.L_x_0:
[----:B------:R-:W-:-:S00]  /*10c0*/  BRA `(.L_x_0) ;  /* 0xfffffffc00fc7947 */ /* 0x000fc0000383ffff */
[----:B------:R-:W-:-:S00]  /*10d0*/  NOP ;  /* 0x0000000000007918 */ /* 0x000fc00000000000 */
        /* <DEDUP_REMOVED lines=10> */
.L_x_1:


//--------------------- .nv.global.init           --------------------------
	.section	.nv.global.init,"aw",@progbits
.nv.global.init:
	.type		_$_str,@object
	.size		_$_str,(_$_str_$_2 - _$_str)
_$_str:
        /*0000*/ 	.byte	0x5f, 0x5f, 0x43, 0x55, 0x44, 0x41, 0x5f, 0x46, 0x54, 0x5a, 0x00
	.type		_$_str_$_2,@object
	.size		_$_str_$_2,(.L_1 - _$_str_$_2)
_$_str_$_2:
        /*000b*/ 	.byte	0x5f, 0x5f, 0x43, 0x55, 0x44, 0x41, 0x5f, 0x50, 0x52, 0x45, 0x43, 0x5f, 0x53, 0x51, 0x52, 0x54
        /*001b*/ 	.byte	0x00
.L_1:


//--------------------- .nv.constant0.triton_poi_fused__native_batch_norm_legit_no_training_hardtanh_1 --------------------------
	.section	.nv.constant0.triton_poi_fused__native_batch_norm_legit_no_training_hardtanh_1,"a",@progbits
	.sectionflags	@""
	.align	4
.nv.constant0.triton_poi_fused__native_batch_norm_legit_no_training_hardtanh_1:
	.zero		580
